//
// Generated by NVIDIA NVVM Compiler
//
// Compiler Build ID: CL-36424714
// Cuda compilation tools, release 13.0, V13.0.88
// Based on NVVM 20.0.0
//

.version 9.0
.target sm_100
.address_size 64

	// .globl	_Z4add2iPfS_

.visible .entry _Z4add2iPfS_(
	.param .u32 _Z4add2iPfS__param_0,
	.param .u64 .ptr .align 1 _Z4add2iPfS__param_1,
	.param .u64 .ptr .align 1 _Z4add2iPfS__param_2
)
{
	.reg .pred 	%p<7>;
	.reg .b32 	%r<27>;
	.reg .b32 	%f<16>;
	.reg .b64 	%rd<24>;

	ld.param.u32 	%r11, [_Z4add2iPfS__param_0];
	ld.param.u64 	%rd7, [_Z4add2iPfS__param_1];
	ld.param.u64 	%rd8, [_Z4add2iPfS__param_2];
	cvta.to.global.u64 	%rd1, %rd8;
	cvta.to.global.u64 	%rd2, %rd7;
	mov.u32 	%r26, %tid.x;
	mov.u32 	%r2, %ntid.x;
	setp.ge.s32 	%p1, %r26, %r11;
	@%p1 bra 	$L__BB0_6;
	add.s32 	%r12, %r26, %r2;
	max.u32 	%r13, %r11, %r12;
	setp.lt.u32 	%p2, %r12, %r11;
	selp.u32 	%r14, 1, 0, %p2;
	add.s32 	%r15, %r12, %r14;
	sub.s32 	%r16, %r13, %r15;
	div.u32 	%r17, %r16, %r2;
	add.s32 	%r3, %r17, %r14;
	and.b32  	%r18, %r3, 3;
	setp.eq.s32 	%p3, %r18, 3;
	@%p3 bra 	$L__BB0_4;
	add.s32 	%r19, %r3, 1;
	and.b32  	%r20, %r19, 3;
	mul.wide.u32 	%rd23, %r26, 4;
	mul.wide.u32 	%rd4, %r2, 4;
	neg.s32 	%r24, %r20;
	mad.lo.s32 	%r26, %r2, %r20, %r26;
$L__BB0_3:
	.pragma "nounroll";
	add.s64 	%rd9, %rd2, %rd23;
	ld.global.f32 	%f1, [%rd9];
	add.s64 	%rd10, %rd1, %rd23;
	ld.global.f32 	%f2, [%rd10];
	add.f32 	%f3, %f1, %f2;
	st.global.f32 	[%rd10], %f3;
	add.s64 	%rd23, %rd23, %rd4;
	add.s32 	%r24, %r24, 1;
	setp.ne.s32 	%p4, %r24, 0;
	@%p4 bra 	$L__BB0_3;
$L__BB0_4:
	setp.lt.u32 	%p5, %r3, 3;
	@%p5 bra 	$L__BB0_6;
$L__BB0_5:
	mul.wide.u32 	%rd11, %r26, 4;
	add.s64 	%rd12, %rd2, %rd11;
	ld.global.f32 	%f4, [%rd12];
	add.s64 	%rd13, %rd1, %rd11;
	ld.global.f32 	%f5, [%rd13];
	add.f32 	%f6, %f4, %f5;
	st.global.f32 	[%rd13], %f6;
	add.s32 	%r21, %r26, %r2;
	mul.wide.u32 	%rd14, %r21, 4;
	add.s64 	%rd15, %rd2, %rd14;
	ld.global.f32 	%f7, [%rd15];
	add.s64 	%rd16, %rd1, %rd14;
	ld.global.f32 	%f8, [%rd16];
	add.f32 	%f9, %f7, %f8;
	st.global.f32 	[%rd16], %f9;
	add.s32 	%r22, %r21, %r2;
	mul.wide.u32 	%rd17, %r22, 4;
	add.s64 	%rd18, %rd2, %rd17;
	ld.global.f32 	%f10, [%rd18];
	add.s64 	%rd19, %rd1, %rd17;
	ld.global.f32 	%f11, [%rd19];
	add.f32 	%f12, %f10, %f11;
	st.global.f32 	[%rd19], %f12;
	add.s32 	%r23, %r22, %r2;
	mul.wide.u32 	%rd20, %r23, 4;
	add.s64 	%rd21, %rd2, %rd20;
	ld.global.f32 	%f13, [%rd21];
	add.s64 	%rd22, %rd1, %rd20;
	ld.global.f32 	%f14, [%rd22];
	add.f32 	%f15, %f13, %f14;
	st.global.f32 	[%rd22], %f15;
	add.s32 	%r26, %r23, %r2;
	setp.lt.s32 	%p6, %r26, %r11;
	@%p6 bra 	$L__BB0_5;
$L__BB0_6:
	ret;

}


// ===== COMPILED SASS (sm_100) =====

	.target	sm_100

	.elftype	@"ET_EXEC"


//--------------------- .note.nv.tkinfo           --------------------------
	.section	.note.nv.tkinfo,"",@"SHT_NOTE"
	.sectionflags	@"SHF_NOTE_NV_TKINFO"
	.tkinfo
        /*0018*/ 	.word	0x00000002
        /*0030*/ 	.string	""
        /*0030*/ 	.string	"ptxas"
        /*0030*/ 	.string	"Cuda compilation tools, release 13.0, V13.0.88"
        /*0030*/ 	.string	"Build cuda_13.0.r13.0/compiler.36424714_0"
        /*0030*/ 	.string	"-arch sm_100 -m 64 "



//--------------------- .note.nv.cuinfo           --------------------------
	.section	.note.nv.cuinfo,"",@"SHT_NOTE"
	.sectionflags	@"SHF_NOTE_NV_CUINFO"
        /*0018*/ 	.short	0x0002
        /*001a*/ 	.short	0x0064
        /*001c*/ 	.short	0x0082
	.zero		2


//--------------------- .nv.info                  --------------------------
	.section	.nv.info,"",@"SHT_CUDA_INFO"
	.align	4


	//----- nvinfo : EIATTR_REGCOUNT
	.align		4
        /*0000*/ 	.byte	0x04, 0x2f
        /*0002*/ 	.short	(.L_1 - .L_0)
	.align		4
.L_0:
        /*0004*/ 	.word	index@(_Z4add2iPfS_)
        /*0008*/ 	.word	0x0000001a


	//----- nvinfo : EIATTR_FRAME_SIZE
	.align		4
.L_1:
        /*000c*/ 	.byte	0x04, 0x11
        /*000e*/ 	.short	(.L_3 - .L_2)
	.align		4
.L_2:
        /*0010*/ 	.word	index@(_Z4add2iPfS_)
        /*0014*/ 	.word	0x00000000


	//----- nvinfo : EIATTR_MIN_STACK_SIZE
	.align		4
.L_3:
        /*0018*/ 	.byte	0x04, 0x12
        /*001a*/ 	.short	(.L_5 - .L_4)
	.align		4
.L_4:
        /*001c*/ 	.word	index@(_Z4add2iPfS_)
        /*0020*/ 	.word	0x00000000
.L_5:


//--------------------- .nv.compat                --------------------------
	.section	.nv.compat,"",@"SHT_CUDA_COMPAT_INFO"
	.align	4
        /*0000*/ 	.byte	0x02, 0x09, 0x00, 0x00, 0x02, 0x02, 0x01, 0x00, 0x02, 0x05, 0x05, 0x00, 0x03, 0x07, 0x01, 0x01
        /*0010*/ 	.byte	0x02, 0x03, 0x00, 0x00, 0x02, 0x06, 0x01, 0x00, 0x04, 0x0b, 0x08, 0x00, 0x09, 0x00, 0x00, 0x00
        /*0020*/ 	.byte	0x00, 0x00, 0x00, 0x00


//--------------------- .nv.info._Z4add2iPfS_     --------------------------
	.section	.nv.info._Z4add2iPfS_,"",@"SHT_CUDA_INFO"
	.sectionflags	@""
	.align	4


	//----- nvinfo : EIATTR_CUDA_API_VERSION
	.align		4
        /*0000*/ 	.byte	0x04, 0x37
        /*0002*/ 	.short	(.L_7 - .L_6)
.L_6:
        /*0004*/ 	.word	0x00000082


	//----- nvinfo : EIATTR_KPARAM_INFO
	.align		4
.L_7:
        /*0008*/ 	.byte	0x04, 0x17
        /*000a*/ 	.short	(.L_9 - .L_8)
.L_8:
        /*000c*/ 	.word	0x00000000
        /*0010*/ 	.short	0x0002
        /*0012*/ 	.short	0x0010
        /*0014*/ 	.byte	0x00, 0xf5, 0x21, 0x00


	//----- nvinfo : EIATTR_KPARAM_INFO
	.align		4
.L_9:
        /*0018*/ 	.byte	0x04, 0x17
        /*001a*/ 	.short	(.L_11 - .L_10)
.L_10:
        /*001c*/ 	.word	0x00000000
        /*0020*/ 	.short	0x0001
        /*0022*/ 	.short	0x0008
        /*0024*/ 	.byte	0x00, 0xf5, 0x21, 0x00


	//----- nvinfo : EIATTR_KPARAM_INFO
	.align		4
.L_11:
        /*0028*/ 	.byte	0x04, 0x17
        /*002a*/ 	.short	(.L_13 - .L_12)
.L_12:
        /*002c*/ 	.word	0x00000000
        /*0030*/ 	.short	0x0000
        /*0032*/ 	.short	0x0000
        /*0034*/ 	.byte	0x00, 0xf0, 0x11, 0x00


	//----- nvinfo : EIATTR_SPARSE_MMA_MASK
	.align		4
.L_13:
        /*0038*/ 	.byte	0x03, 0x50
        /*003a*/ 	.short	0x0000


	//----- nvinfo : EIATTR_MAXREG_COUNT
	.align		4
        /*003c*/ 	.byte	0x03, 0x1b
        /*003e*/ 	.short	0x00ff


	//----- nvinfo : EIATTR_MERCURY_ISA_VERSION
	.align		4
        /*0040*/ 	.byte	0x03, 0x5f
        /*0042*/ 	.short	0x0101


	//----- nvinfo : EIATTR_VRC_CTA_INIT_COUNT
	.align		4
        /*0044*/ 	.byte	0x02, 0x4a
	.zero		1
	.zero		1


	//----- nvinfo : EIATTR_EXIT_INSTR_OFFSETS
	.align		4
        /*0048*/ 	.byte	0x04, 0x1c
        /*004a*/ 	.short	(.L_15 - .L_14)


	//   ....[0]....
.L_14:
        /*004c*/ 	.word	0x00000050


	//   ....[1]....
        /*0050*/ 	.word	0x00000380


	//   ....[2]....
        /*0054*/ 	.word	0x00000590


	//----- nvinfo : EIATTR_CRS_STACK_SIZE
	.align		4
.L_15:
        /*0058*/ 	.byte	0x04, 0x1e
        /*005a*/ 	.short	(.L_17 - .L_16)
.L_16:
        /*005c*/ 	.word	0x00000000


	//----- nvinfo : EIATTR_CBANK_PARAM_SIZE
	.align		4
.L_17:
        /*0060*/ 	.byte	0x03, 0x19
        /*0062*/ 	.short	0x0018


	//----- nvinfo : EIATTR_PARAM_CBANK
	.align		4
        /*0064*/ 	.byte	0x04, 0x0a
        /*0066*/ 	.short	(.L_19 - .L_18)
	.align		4
.L_18:
        /*0068*/ 	.word	index@(.nv.constant0._Z4add2iPfS_)
        /*006c*/ 	.short	0x0380
        /*006e*/ 	.short	0x0018


	//----- nvinfo : EIATTR_SW_WAR
	.align		4
.L_19:
        /*0070*/ 	.byte	0x04, 0x36
        /*0072*/ 	.short	(.L_21 - .L_20)
.L_20:
        /*0074*/ 	.word	0x00000008
.L_21:


//--------------------- .nv.callgraph             --------------------------
	.section	.nv.callgraph,"",@"SHT_CUDA_CALLGRAPH"
	.align	4
	.sectionentsize	8
	.align		4
        /*0000*/ 	.word	0x00000000
	.align		4
        /*0004*/ 	.word	0xffffffff
	.align		4
        /*0008*/ 	.word	0x00000000
	.align		4
        /*000c*/ 	.word	0xfffffffe
	.align		4
        /*0010*/ 	.word	0x00000000
	.align		4
        /*0014*/ 	.word	0xfffffffd
	.align		4
        /*0018*/ 	.word	0x00000000
	.align		4
        /*001c*/ 	.word	0xfffffffc


//--------------------- .text._Z4add2iPfS_        --------------------------
	.section	.text._Z4add2iPfS_,"ax",@progbits
	.align	128
        .global         _Z4add2iPfS_
        .type           _Z4add2iPfS_,@function
        .size           _Z4add2iPfS_,(.L_x_5 - _Z4add2iPfS_)
        .other          _Z4add2iPfS_,@"STO_CUDA_ENTRY STV_DEFAULT"
_Z4add2iPfS_:
.text._Z4add2iPfS_:
[----:B------:R-:W-:Y:S01]  /*0000*/  LDC R1, c[0x0][0x37c] ;  /* 0x0000df00ff017b82 */ /* 0x000fe20000000800 */
[----:B------:R-:W0:Y:S01]  /*0010*/  S2R R3, SR_TID.X ;  /* 0x0000000000037919 */ /* 0x000e220000002100 */
[----:B------:R-:W0:Y:S06]  /*0020*/  LDCU UR6, c[0x0][0x380] ;  /* 0x00007000ff0677ac */ /* 0x000e2c0008000800 */
[----:B------:R-:W1:Y:S01]  /*0030*/  LDC R0, c[0x0][0x360] ;  /* 0x0000d800ff007b82 */ /* 0x000e620000000800 */
[----:B0-----:R-:W-:-:S13]  /*0040*/  ISETP.GE.AND P0, PT, R3, UR6, PT ;  /* 0x0000000603007c0c */ /* 0x001fda000bf06270 */
[----:B------:R-:W-:Y:S05]  /*0050*/  @P0 EXIT ;  /* 0x000000000000094d */ /* 0x000fea0003800000 */
[----:B-1----:R-:W0:Y:S01]  /*0060*/  I2F.U32.RP R8, R0 ;  /* 0x0000000000087306 */ /* 0x002e220000209000 */
[----:B------:R-:W-:Y:S01]  /*0070*/  IADD3 R2, PT, PT, R3, R0, RZ ;  /* 0x0000000003027210 */ /* 0x000fe20007ffe0ff */
[----:B------:R-:W1:Y:S01]  /*0080*/  LDCU.64 UR4, c[0x0][0x358] ;  /* 0x00006b00ff0477ac */ /* 0x000e620008000a00 */
[----:B------:R-:W-:Y:S01]  /*0090*/  ISETP.NE.U32.AND P2, PT, R0, RZ, PT ;  /* 0x000000ff0000720c */ /* 0x000fe20003f45070 */
[----:B------:R-:W-:Y:S01]  /*00a0*/  BSSY.RECONVERGENT B0, `(.L_x_0) ;  /* 0x000002d000007945 */ /* 0x000fe20003800200 */
[C---:B------:R-:W-:Y:S01]  /*00b0*/  ISETP.GE.U32.AND P0, PT, R2.reuse, UR6, PT ;  /* 0x0000000602007c0c */ /* 0x040fe2000bf06070 */
[----:B------:R-:W2:Y:S01]  /*00c0*/  LDCU.64 UR8, c[0x0][0x388] ;  /* 0x00007100ff0877ac */ /* 0x000ea20008000a00 */
[----:B------:R-:W-:Y:S02]  /*00d0*/  VIMNMX.U32 R7, PT, PT, R2, UR6, !PT ;  /* 0x0000000602077c48 */ /* 0x000fe4000ffe0000 */
[----:B------:R-:W-:Y:S01]  /*00e0*/  SEL R6, RZ, 0x1, P0 ;  /* 0x00000001ff067807 */ /* 0x000fe20000000000 */
[----:B------:R-:W3:Y:S03]  /*00f0*/  LDCU.64 UR10, c[0x0][0x390] ;  /* 0x00007200ff0a77ac */ /* 0x000ee60008000a00 */
[----:B------:R-:W-:Y:S01]  /*0100*/  IADD3 R7, PT, PT, R7, -R2, -R6 ;  /* 0x8000000207077210 */ /* 0x000fe20007ffe806 */
[----:B0-----:R-:W0:Y:S02]  /*0110*/  MUFU.RCP R8, R8 ;  /* 0x0000000800087308 */ /* 0x001e240000001000 */
[----:B0-----:R-:W-:-:S06]  /*0120*/  IADD3 R4, PT, PT, R8, 0xffffffe, RZ ;  /* 0x0ffffffe08047810 */ /* 0x001fcc0007ffe0ff */
[----:B------:R0:W4:Y:S02]  /*0130*/  F2I.FTZ.U32.TRUNC.NTZ R5, R4 ;  /* 0x0000000400057305 */ /* 0x000124000021f000 */
[----:B0-----:R-:W-:Y:S02]  /*0140*/  IMAD.MOV.U32 R4, RZ, RZ, RZ ;  /* 0x000000ffff047224 */ /* 0x001fe400078e00ff */
[----:B----4-:R-:W-:-:S04]  /*0150*/  IMAD.MOV R9, RZ, RZ, -R5 ;  /* 0x000000ffff097224 */ /* 0x010fc800078e0a05 */
[----:B------:R-:W-:-:S04]  /*0160*/  IMAD R9, R9, R0, RZ ;  /* 0x0000000009097224 */ /* 0x000fc800078e02ff */
[----:B------:R-:W-:-:S06]  /*0170*/  IMAD.HI.U32 R8, R5, R9, R4 ;  /* 0x0000000905087227 */ /* 0x000fcc00078e0004 */
[----:B------:R-:W-:-:S05]  /*0180*/  IMAD.HI.U32 R5, R8, R7, RZ ;  /* 0x0000000708057227 */ /* 0x000fca00078e00ff */
[----:B------:R-:W-:-:S05]  /*0190*/  IADD3 R2, PT, PT, -R5, RZ, RZ ;  /* 0x000000ff05027210 */ /* 0x000fca0007ffe1ff */
[----:B------:R-:W-:-:S05]  /*01a0*/  IMAD R7, R0, R2, R7 ;  /* 0x0000000200077224 */ /* 0x000fca00078e0207 */
[----:B------:R-:W-:-:S13]  /*01b0*/  ISETP.GE.U32.AND P0, PT, R7, R0, PT ;  /* 0x000000000700720c */ /* 0x000fda0003f06070 */
[----:B------:R-:W-:Y:S01]  /*01c0*/  @P0 IMAD.IADD R7, R7, 0x1, -R0 ;  /* 0x0000000107070824 */ /* 0x000fe200078e0a00 */
[----:B------:R-:W-:-:S04]  /*01d0*/  @P0 IADD3 R5, PT, PT, R5, 0x1, RZ ;  /* 0x0000000105050810 */ /* 0x000fc80007ffe0ff */
[----:B------:R-:W-:-:S13]  /*01e0*/  ISETP.GE.U32.AND P1, PT, R7, R0, PT ;  /* 0x000000000700720c */ /* 0x000fda0003f26070 */
[----:B------:R-:W-:Y:S01]  /*01f0*/  @P1 VIADD R5, R5, 0x1 ;  /* 0x0000000105051836 */ /* 0x000fe20000000000 */
[----:B------:R-:W-:-:S04]  /*0200*/  @!P2 LOP3.LUT R5, RZ, R0, RZ, 0x33, !PT ;  /* 0x00000000ff05a212 */ /* 0x000fc800078e33ff */
[----:B------:R-:W-:-:S04]  /*0210*/  IADD3 R2, PT, PT, R6, R5, RZ ;  /* 0x0000000506027210 */ /* 0x000fc80007ffe0ff */
[C---:B------:R-:W-:Y:S02]  /*0220*/  LOP3.LUT R4, R2.reuse, 0x3, RZ, 0xc0, !PT ;  /* 0x0000000302047812 */ /* 0x040fe400078ec0ff */
[----:B------:R-:W-:Y:S02]  /*0230*/  ISETP.GE.U32.AND P0, PT, R2, 0x3, PT ;  /* 0x000000030200780c */ /* 0x000fe40003f06070 */
[----:B------:R-:W-:-:S13]  /*0240*/  ISETP.NE.AND P1, PT, R4, 0x3, PT ;  /* 0x000000030400780c */ /* 0x000fda0003f25270 */
[----:B-123--:R-:W-:Y:S05]  /*0250*/  @!P1 BRA `(.L_x_1) ;  /* 0x0000000000449947 */ /* 0x00efea0003800000 */
[----:B------:R-:W-:Y:S02]  /*0260*/  VIADD R2, R2, 0x1 ;  /* 0x0000000102027836 */ /* 0x000fe40000000000 */
[----:B------:R-:W-:-:S03]  /*0270*/  IMAD.WIDE.U32 R4, R3, 0x4, RZ ;  /* 0x0000000403047825 */ /* 0x000fc600078e00ff */
[----:B------:R-:W-:-:S05]  /*0280*/  LOP3.LUT R2, R2, 0x3, RZ, 0xc0, !PT ;  /* 0x0000000302027812 */ /* 0x000fca00078ec0ff */
[C---:B------:R-:W-:Y:S01]  /*0290*/  IMAD R3, R2.reuse, R0, R3 ;  /* 0x0000000002037224 */ /* 0x040fe200078e0203 */
[----:B------:R-:W-:-:S07]  /*02a0*/  IADD3 R2, PT, PT, -R2, RZ, RZ ;  /* 0x000000ff02027210 */ /* 0x000fce0007ffe1ff */
.L_x_2:
[C---:B------:R-:W-:Y:S02]  /*02b0*/  IADD3 R8, P1, PT, R4.reuse, UR8, RZ ;  /* 0x0000000804087c10 */ /* 0x040fe4000ff3e0ff */
[----:B0-----:R-:W-:Y:S02]  /*02c0*/  IADD3 R6, P2, PT, R4, UR10, RZ ;  /* 0x0000000a04067c10 */ /* 0x001fe4000ff5e0ff */
[C---:B------:R-:W-:Y:S02]  /*02d0*/  IADD3.X R9, PT, PT, R5.reuse, UR9, RZ, P1, !PT ;  /* 0x0000000905097c10 */ /* 0x040fe40008ffe4ff */
[----:B------:R-:W-:-:S03]  /*02e0*/  IADD3.X R7, PT, PT, R5, UR11, RZ, P2, !PT ;  /* 0x0000000b05077c10 */ /* 0x000fc600097fe4ff */
[----:B------:R-:W2:Y:S04]  /*02f0*/  LDG.E R8, desc[UR4][R8.64] ;  /* 0x0000000408087981 */ /* 0x000ea8000c1e1900 */
[----:B------:R-:W2:Y:S01]  /*0300*/  LDG.E R11, desc[UR4][R6.64] ;  /* 0x00000004060b7981 */ /* 0x000ea2000c1e1900 */
[----:B------:R-:W-:Y:S02]  /*0310*/  VIADD R2, R2, 0x1 ;  /* 0x0000000102027836 */ /* 0x000fe40000000000 */
[----:B------:R-:W-:-:S03]  /*0320*/  IMAD.WIDE.U32 R4, R0, 0x4, R4 ;  /* 0x0000000400047825 */ /* 0x000fc600078e0004 */
[----:B------:R-:W-:Y:S01]  /*0330*/  ISETP.NE.AND P1, PT, R2, RZ, PT ;  /* 0x000000ff0200720c */ /* 0x000fe20003f25270 */
[----:B--2---:R-:W-:-:S05]  /*0340*/  FADD R11, R8, R11 ;  /* 0x0000000b080b7221 */ /* 0x004fca0000000000 */
[----:B------:R0:W-:Y:S07]  /*0350*/  STG.E desc[UR4][R6.64], R11 ;  /* 0x0000000b06007986 */ /* 0x0001ee000c101904 */
[----:B------:R-:W-:Y:S05]  /*0360*/  @P1 BRA `(.L_x_2) ;  /* 0xfffffffc00d01947 */ /* 0x000fea000383ffff */
.L_x_1:
[----:B------:R-:W-:Y:S05]  /*0370*/  BSYNC.RECONVERGENT B0 ;  /* 0x0000000000007941 */ /* 0x000fea0003800200 */
.L_x_0:
[----:B------:R-:W-:Y:S05]  /*0380*/  @!P0 EXIT ;  /* 0x000000000000894d */ /* 0x000fea0003800000 */
.L_x_3:
[----:B0-----:R-:W0:Y:S08]  /*0390*/  LDC.64 R6, c[0x0][0x388] ;  /* 0x0000e200ff067b82 */ /* 0x001e300000000a00 */
[----:B------:R-:W1:Y:S01]  /*03a0*/  LDC.64 R4, c[0x0][0x390] ;  /* 0x0000e400ff047b82 */ /* 0x000e620000000a00 */
[----:B0-----:R-:W-:-:S06]  /*03b0*/  IMAD.WIDE.U32 R8, R3, 0x4, R6 ;  /* 0x0000000403087825 */ /* 0x001fcc00078e0006 */
[----:B------:R-:W2:Y:S01]  /*03c0*/  LDG.E R8, desc[UR4][R8.64] ;  /* 0x0000000408087981 */ /* 0x000ea2000c1e1900 */
[----:B-1----:R-:W-:-:S05]  /*03d0*/  IMAD.WIDE.U32 R10, R3, 0x4, R4 ;  /* 0x00000004030a7825 */ /* 0x002fca00078e0004 */
[----:B------:R-:W2:Y:S01]  /*03e0*/  LDG.E R13, desc[UR4][R10.64] ;  /* 0x000000040a0d7981 */ /* 0x000ea2000c1e1900 */
[----:B------:R-:W-:-:S05]  /*03f0*/  IADD3 R15, PT, PT, R0, R3, RZ ;  /* 0x00000003000f7210 */ /* 0x000fca0007ffe0ff */
[----:B------:R-:W-:-:S04]  /*0400*/  IMAD.WIDE.U32 R2, R15, 0x4, R6 ;  /* 0x000000040f027825 */ /* 0x000fc800078e0006 */
[----:B--2---:R-:W-:Y:S01]  /*0410*/  FADD R17, R8, R13 ;  /* 0x0000000d08117221 */ /* 0x004fe20000000000 */
[----:B------:R-:W-:-:S04]  /*0420*/  IMAD.WIDE.U32 R12, R15, 0x4, R4 ;  /* 0x000000040f0c7825 */ /* 0x000fc800078e0004 */
[----:B------:R0:W-:Y:S04]  /*0430*/  STG.E desc[UR4][R10.64], R17 ;  /* 0x000000110a007986 */ /* 0x0001e8000c101904 */
[----:B------:R-:W2:Y:S04]  /*0440*/  LDG.E R2, desc[UR4][R2.64] ;  /* 0x0000000402027981 */ /* 0x000ea8000c1e1900 */
[----:B------:R-:W2:Y:S01]  /*0450*/  LDG.E R19, desc[UR4][R12.64] ;  /* 0x000000040c137981 */ /* 0x000ea2000c1e1900 */
[----:B------:R-:W-:-:S04]  /*0460*/  IMAD.IADD R21, R15, 0x1, R0 ;  /* 0x000000010f157824 */ /* 0x000fc800078e0200 */
[----:B------:R-:W-:-:S04]  /*0470*/  IMAD.WIDE.U32 R8, R21, 0x4, R6 ;  /* 0x0000000415087825 */ /* 0x000fc800078e0006 */
[----:B------:R-:W-:-:S04]  /*0480*/  IMAD.WIDE.U32 R14, R21, 0x4, R4 ;  /* 0x00000004150e7825 */ /* 0x000fc800078e0004 */
[----:B--2---:R-:W-:-:S05]  /*0490*/  FADD R19, R2, R19 ;  /* 0x0000001302137221 */ /* 0x004fca0000000000 */
[----:B------:R1:W-:Y:S04]  /*04a0*/  STG.E desc[UR4][R12.64], R19 ;  /* 0x000000130c007986 */ /* 0x0003e8000c101904 */
[----:B------:R-:W2:Y:S04]  /*04b0*/  LDG.E R8, desc[UR4][R8.64] ;  /* 0x0000000408087981 */ /* 0x000ea8000c1e1900 */
[----:B------:R-:W2:Y:S01]  /*04c0*/  LDG.E R23, desc[UR4][R14.64] ;  /* 0x000000040e177981 */ /* 0x000ea2000c1e1900 */
[----:B------:R-:W-:-:S05]  /*04d0*/  IADD3 R21, PT, PT, R21, R0, RZ ;  /* 0x0000000015157210 */ /* 0x000fca0007ffe0ff */
[----:B------:R-:W-:-:S04]  /*04e0*/  IMAD.WIDE.U32 R6, R21, 0x4, R6 ;  /* 0x0000000415067825 */ /* 0x000fc800078e0006 */
[----:B------:R-:W-:-:S04]  /*04f0*/  IMAD.WIDE.U32 R4, R21, 0x4, R4 ;  /* 0x0000000415047825 */ /* 0x000fc800078e0004 */
[----:B--2---:R-:W-:-:S05]  /*0500*/  FADD R23, R8, R23 ;  /* 0x0000001708177221 */ /* 0x004fca0000000000 */
[----:B------:R1:W-:Y:S04]  /*0510*/  STG.E desc[UR4][R14.64], R23 ;  /* 0x000000170e007986 */ /* 0x0003e8000c101904 */
[----:B------:R-:W0:Y:S04]  /*0520*/  LDG.E R6, desc[UR4][R6.64] ;  /* 0x0000000406067981 */ /* 0x000e28000c1e1900 */
[----:B------:R-:W0:Y:S02]  /*0530*/  LDG.E R3, desc[UR4][R4.64] ;  /* 0x0000000404037981 */ /* 0x000e24000c1e1900 */
[----:B0-----:R-:W-:Y:S01]  /*0540*/  FADD R11, R6, R3 ;  /* 0x00000003060b7221 */ /* 0x001fe20000000000 */
[----:B------:R-:W-:-:S04]  /*0550*/  IADD3 R3, PT, PT, R21, R0, RZ ;  /* 0x0000000015037210 */ /* 0x000fc80007ffe0ff */
[----:B------:R1:W-:Y:S01]  /*0560*/  STG.E desc[UR4][R4.64], R11 ;  /* 0x0000000b04007986 */ /* 0x0003e2000c101904 */
[----:B------:R-:W-:-:S13]  /*0570*/  ISETP.GE.AND P0, PT, R3, UR6, PT ;  /* 0x0000000603007c0c */ /* 0x000fda000bf06270 */
[----:B-1----:R-:W-:Y:S05]  /*0580*/  @!P0 BRA `(.L_x_3) ;  /* 0xfffffffc00808947 */ /* 0x002fea000383ffff */
[----:B------:R-:W-:Y:S05]  /*0590*/  EXIT ;  /* 0x000000000000794d */ /* 0x000fea0003800000 */
.L_x_4:
[----:B------:R-:W-:-:S00]  /*05a0*/  BRA `(.L_x_4) ;  /* 0xfffffffc00fc7947 */ /* 0x000fc0000383ffff */
[----:B------:R-:W-:-:S00]  /*05b0*/  NOP ;  /* 0x0000000000007918 */ /* 0x000fc00000000000 */
        /* <DEDUP_REMOVED lines=12> */
.L_x_5:


//--------------------- .nv.shared.reserved.0     --------------------------
	.section	.nv.shared.reserved.0,"aw",@nobits
	.weak		__nv_reservedSMEM_offset_0_alias
	.size		__nv_reservedSMEM_offset_0_alias, 0, 64
	.other		__nv_reservedSMEM_offset_0_alias,@"STO_CUDA_RESERVED_SHARED STV_DEFAULT"
__nv_reservedSMEM_offset_0_alias:
	.zero		0
	.zero		64


//--------------------- .nv.constant0._Z4add2iPfS_ --------------------------
	.section	.nv.constant0._Z4add2iPfS_,"a",@progbits
	.sectionflags	@""
	.align	4
.nv.constant0._Z4add2iPfS_:
	.zero		920


//--------------------- SYMBOLS --------------------------

	.type		.nv.reservedSmem.offset0,@object
	.size		.nv.reservedSmem.offset0,0x4
